	.headerflags	@"EF_CUDA_TEXMODE_UNIFIED EF_CUDA_64BIT_ADDRESS EF_CUDA_ACCELERATORS EF_CUDA_SM90 EF_CUDA_VIRTUAL_SM(EF_CUDA_SM90)"
	.elftype	@"ET_EXEC"


//--------------------- .nv.info                  --------------------------
	.section	.nv.info,"",@"SHT_CUDA_INFO"
	.align	4


	//----- nvinfo : EIATTR_REGCOUNT
	.align		4
        /*0000*/ 	.byte	0x04, 0x2f
        /*0002*/ 	.short	(.L_1 - .L_0)
	.align		4
.L_0:
        /*0004*/ 	.word	index@(triton_poi_fused_mul_sigmoid_18)
        /*0008*/ 	.word	0x0000000c


	//----- nvinfo : EIATTR_MIN_STACK_SIZE
	.align		4
.L_1:
        /*000c*/ 	.byte	0x04, 0x12
        /*000e*/ 	.short	(.L_3 - .L_2)
	.align		4
.L_2:
        /*0010*/ 	.word	index@(triton_poi_fused_mul_sigmoid_18)
        /*0014*/ 	.word	0x00000000


	//----- nvinfo : EIATTR_FRAME_SIZE
	.align		4
.L_3:
        /*0018*/ 	.byte	0x04, 0x11
        /*001a*/ 	.short	(.L_5 - .L_4)
	.align		4
.L_4:
        /*001c*/ 	.word	index@(triton_poi_fused_mul_sigmoid_18)
        /*0020*/ 	.word	0x00000000


	//----- nvinfo : EIATTR_MIN_STACK_SIZE
	.align		4
.L_5:
        /*0024*/ 	.byte	0x04, 0x12
        /*0026*/ 	.short	(.L_7 - .L_6)
	.align		4
.L_6:
        /*0028*/ 	.word	index@(triton_poi_fused_mul_sigmoid_18)
        /*002c*/ 	.word	0x00000000
.L_7:


//--------------------- .nv.info.triton_poi_fused_mul_sigmoid_18 --------------------------
	.section	.nv.info.triton_poi_fused_mul_sigmoid_18,"",@"SHT_CUDA_INFO"
	.sectionflags	@""
	.align	4


	//----- nvinfo : EIATTR_CUDA_API_VERSION
	.align		4
        /*0000*/ 	.byte	0x04, 0x37
        /*0002*/ 	.short	(.L_9 - .L_8)
.L_8:
        /*0004*/ 	.word	0x0000007c


	//----- nvinfo : EIATTR_KPARAM_INFO
	.align		4
.L_9:
        /*0008*/ 	.byte	0x04, 0x17
        /*000a*/ 	.short	(.L_11 - .L_10)
.L_10:
        /*000c*/ 	.word	0x00000000
        /*0010*/ 	.short	0x0002
        /*0012*/ 	.short	0x0010
        /*0014*/ 	.byte	0x00, 0xf0, 0x11, 0x00


	//----- nvinfo : EIATTR_KPARAM_INFO
	.align		4
.L_11:
        /*0018*/ 	.byte	0x04, 0x17
        /*001a*/ 	.short	(.L_13 - .L_12)
.L_12:
        /*001c*/ 	.word	0x00000000
        /*0020*/ 	.short	0x0001
        /*0022*/ 	.short	0x0008
        /*0024*/ 	.byte	0x00, 0xf4, 0x21, 0x00


	//----- nvinfo : EIATTR_KPARAM_INFO
	.align		4
.L_13:
        /*0028*/ 	.byte	0x04, 0x17
        /*002a*/ 	.short	(.L_15 - .L_14)
.L_14:
        /*002c*/ 	.word	0x00000000
        /*0030*/ 	.short	0x0000
        /*0032*/ 	.short	0x0000
        /*0034*/ 	.byte	0x00, 0xf4, 0x21, 0x00


	//----- nvinfo : EIATTR_SPARSE_MMA_MASK
	.align		4
.L_15:
        /*0038*/ 	.byte	0x03, 0x50
        /*003a*/ 	.short	0x0000


	//----- nvinfo : EIATTR_MAXREG_COUNT
	.align		4
        /*003c*/ 	.byte	0x03, 0x1b
        /*003e*/ 	.short	0x00ff


	//----- nvinfo : EIATTR_EXIT_INSTR_OFFSETS
	.align		4
        /*0040*/ 	.byte	0x04, 0x1c
        /*0042*/ 	.short	(.L_17 - .L_16)


	//   ....[0]....
.L_16:
        /*0044*/ 	.word	0x00000310


	//----- nvinfo : EIATTR_REQNTID
	.align		4
.L_17:
        /*0048*/ 	.byte	0x04, 0x10
        /*004a*/ 	.short	(.L_19 - .L_18)
.L_18:
        /*004c*/ 	.word	0x00000100
        /*0050*/ 	.word	0x00000001
        /*0054*/ 	.word	0x00000001


	//----- nvinfo : EIATTR_CBANK_PARAM_SIZE
	.align		4
.L_19:
        /*0058*/ 	.byte	0x03, 0x19
        /*005a*/ 	.short	0x0014


	//----- nvinfo : EIATTR_PARAM_CBANK
	.align		4
        /*005c*/ 	.byte	0x04, 0x0a
        /*005e*/ 	.short	(.L_21 - .L_20)
	.align		4
.L_20:
        /*0060*/ 	.word	index@(.nv.constant0.triton_poi_fused_mul_sigmoid_18)
        /*0064*/ 	.short	0x0210
        /*0066*/ 	.short	0x0014


	//----- nvinfo : EIATTR_SW_WAR
	.align		4
.L_21:
        /*0068*/ 	.byte	0x04, 0x36
        /*006a*/ 	.short	(.L_23 - .L_22)
.L_22:
        /*006c*/ 	.word	0x00000008
.L_23:


//--------------------- .nv.callgraph             --------------------------
	.section	.nv.callgraph,"",@"SHT_CUDA_CALLGRAPH"
	.align	4
	.sectionentsize	8
	.align		4
        /*0000*/ 	.word	0x00000000
	.align		4
        /*0004*/ 	.word	0xffffffff
	.align		4
        /*0008*/ 	.word	0x00000000
	.align		4
        /*000c*/ 	.word	0xfffffffe
	.align		4
        /*0010*/ 	.word	0x00000000
	.align		4
        /*0014*/ 	.word	0xfffffffd
	.align		4
        /*0018*/ 	.word	0x00000000
	.align		4
        /*001c*/ 	.word	0xfffffffc


//--------------------- .text.triton_poi_fused_mul_sigmoid_18 --------------------------
	.section	.text.triton_poi_fused_mul_sigmoid_18,"ax",@progbits
	.align	128
        .global         triton_poi_fused_mul_sigmoid_18
        .type           triton_poi_fused_mul_sigmoid_18,@function
        .size           triton_poi_fused_mul_sigmoid_18,(.L_x_1 - triton_poi_fused_mul_sigmoid_18)
        .other          triton_poi_fused_mul_sigmoid_18,@"STO_CUDA_ENTRY STV_DEFAULT"
triton_poi_fused_mul_sigmoid_18:
.text.triton_poi_fused_mul_sigmoid_18:
[----:B------:R-:W-:Y:S01]  /*0000*/  LDC R1, c[0x0][0x28] ;  /* 0x00000a00ff017b82 */ /* 0x000fe20000000800 */
[----:B------:R-:W1:Y:S01]  /*0010*/  S2R R0, SR_TID.X ;  /* 0x0000000000007919 */ /* 0x000e620000002100 */
[----:B------:R-:W-:Y:S01]  /*0020*/  ULDC.64 UR4, c[0x0][0x208] ;  /* 0x0000820000047ab9 */ /* 0x000fe20000000a00 */
[----:B------:R-:W2:Y:S01]  /*0030*/  S2R R3, SR_CTAID.X ;  /* 0x0000000000037919 */ /* 0x000ea20000002500 */
[----:B-1----:R-:W-:-:S04]  /*0040*/  SHF.L.U32 R0, R0, 0x1, RZ ;  /* 0x0000000100007819 */ /* 0x002fc800000006ff */
[----:B------:R-:W-:-:S04]  /*0050*/  LOP3.LUT R0, R0, 0x1fe, RZ, 0xc0, !PT ;  /* 0x000001fe00007812 */ /* 0x000fc800078ec0ff */
[----:B--2---:R-:W-:Y:S02]  /*0060*/  LEA R0, R3, R0, 0x9 ;  /* 0x0000000003007211 */ /* 0x004fe400078e48ff */
[----:B------:R-:W1:Y:S02]  /*0070*/  LDC.64 R2, c[0x0][0x210] ;  /* 0x00008400ff027b82 */ /* 0x000e640000000a00 */
[----:B------:R-:W-:-:S04]  /*0080*/  SHF.R.S32.HI R5, RZ, 0x1f, R0 ;  /* 0x0000001fff057819 */ /* 0x000fc80000011400 */
[----:B------:R-:W-:-:S04]  /*0090*/  LEA.HI R5, R5, R0, RZ, 0x5 ;  /* 0x0000000005057211 */ /* 0x000fc800078f28ff */
[C---:B------:R-:W-:Y:S02]  /*00a0*/  SHF.L.U32 R4, R5.reuse, 0x1, RZ ;  /* 0x0000000105047819 */ /* 0x040fe400000006ff */
[----:B------:R-:W-:Y:S02]  /*00b0*/  LOP3.LUT R5, R5, 0xffffffe0, RZ, 0xc0, !PT ;  /* 0xffffffe005057812 */ /* 0x000fe400078ec0ff */
[----:B------:R-:W-:-:S04]  /*00c0*/  LOP3.LUT R4, R4, 0xffffffc0, RZ, 0xc0, !PT ;  /* 0xffffffc004047812 */ /* 0x000fc800078ec0ff */
[----:B------:R-:W-:-:S04]  /*00d0*/  IADD3 R7, R4, R0, -R5 ;  /* 0x0000000004077210 */ /* 0x000fc80007ffe805 */
[----:B------:R-:W-:-:S05]  /*00e0*/  IADD3 R5, R7, 0x20, RZ ;  /* 0x0000002007057810 */ /* 0x000fca0007ffe0ff */
[----:B-1----:R-:W-:-:S06]  /*00f0*/  IMAD.WIDE R4, R5, 0x4, R2 ;  /* 0x0000000405047825 */ /* 0x002fcc00078e0202 */
[----:B------:R-:W2:Y:S01]  /*0100*/  LDG.E.64 R4, desc[UR4][R4.64] ;  /* 0x0000000404047981 */ /* 0x000ea2000c1e1b00 */
[----:B------:R-:W-:-:S06]  /*0110*/  IMAD.WIDE R2, R7, 0x4, R2 ;  /* 0x0000000407027825 */ /* 0x000fcc00078e0202 */
[----:B------:R-:W3:Y:S01]  /*0120*/  LDG.E.64 R2, desc[UR4][R2.64] ;  /* 0x0000000402027981 */ /* 0x000ee2000c1e1b00 */
[----:B--2---:R-:W-:-:S04]  /*0130*/  FADD R6, RZ, -R4 ;  /* 0x80000004ff067221 */ /* 0x004fc80000000000 */
[----:B------:R-:W-:Y:S01]  /*0140*/  FMUL R7, R6, 1.4426950216293334961 ;  /* 0x3fb8aa3b06077820 */ /* 0x000fe20000400000 */
[----:B------:R-:W-:-:S04]  /*0150*/  FADD R6, RZ, -R5 ;  /* 0x80000005ff067221 */ /* 0x000fc80000000000 */
[----:B------:R-:W-:Y:S01]  /*0160*/  FMUL R8, R6, 1.4426950216293334961 ;  /* 0x3fb8aa3b06087820 */ /* 0x000fe20000400000 */
[----:B------:R-:W-:-:S04]  /*0170*/  FSETP.GEU.AND P0, PT, R7, -126, PT ;  /* 0xc2fc00000700780b */ /* 0x000fc80003f0e000 */
[----:B------:R-:W-:-:S09]  /*0180*/  FSETP.GEU.AND P1, PT, R8, -126, PT ;  /* 0xc2fc00000800780b */ /* 0x000fd20003f2e000 */
[----:B------:R-:W-:-:S04]  /*0190*/  @!P0 FMUL R7, R7, 0.5 ;  /* 0x3f00000007078820 */ /* 0x000fc80000400000 */
[----:B------:R-:W-:Y:S01]  /*01a0*/  @!P1 FMUL R8, R8, 0.5 ;  /* 0x3f00000008089820 */ /* 0x000fe20000400000 */
[----:B------:R-:W1:Y:S08]  /*01b0*/  MUFU.EX2 R6, R7 ;  /* 0x0000000700067308 */ /* 0x000e700000000800 */
[----:B------:R2:W4:Y:S01]  /*01c0*/  MUFU.EX2 R4, R8 ;  /* 0x0000000800047308 */ /* 0x0005220000000800 */
[----:B-1----:R-:W-:Y:S01]  /*01d0*/  @!P0 FMUL R6, R6, R6 ;  /* 0x0000000606068220 */ /* 0x002fe20000400000 */
[----:B--2---:R-:W-:-:S03]  /*01e0*/  HFMA2.MMA R8, -RZ, RZ, 1.625, 0 ;  /* 0x3e800000ff087435 */ /* 0x004fc600000001ff */
[----:B------:R-:W-:Y:S01]  /*01f0*/  FADD R6, R6, 1 ;  /* 0x3f80000006067421 */ /* 0x000fe20000000000 */
[----:B----4-:R-:W-:-:S04]  /*0200*/  @!P1 FMUL R4, R4, R4 ;  /* 0x0000000404049220 */ /* 0x010fc80000400000 */
[----:B------:R-:W-:Y:S01]  /*0210*/  FSETP.GT.AND P0, PT, R6, 8.50705917302346158658e+37, PT ;  /* 0x7e8000000600780b */ /* 0x000fe20003f04000 */
[----:B------:R-:W-:-:S03]  /*0220*/  FADD R9, R4, 1 ;  /* 0x3f80000004097421 */ /* 0x000fc60000000000 */
[----:B------:R-:W-:Y:S01]  /*0230*/  FSEL R7, R8, 1, P0 ;  /* 0x3f80000008077808 */ /* 0x000fe20000000000 */
[----:B------:R-:W1:Y:S01]  /*0240*/  LDC.64 R4, c[0x0][0x218] ;  /* 0x00008600ff047b82 */ /* 0x000e620000000a00 */
[----:B------:R-:W-:-:S04]  /*0250*/  FSETP.GT.AND P1, PT, R9, 8.50705917302346158658e+37, PT ;  /* 0x7e8000000900780b */ /* 0x000fc80003f24000 */
[----:B------:R-:W-:-:S03]  /*0260*/  FSEL R8, R8, 1, P1 ;  /* 0x3f80000008087808 */ /* 0x000fc60000800000 */
[----:B------:R-:W-:-:S06]  /*0270*/  @P0 FMUL R6, R6, 0.25 ;  /* 0x3e80000006060820 */ /* 0x000fcc0000400000 */
[----:B------:R-:W2:Y:S01]  /*0280*/  MUFU.RCP R6, R6 ;  /* 0x0000000600067308 */ /* 0x000ea20000001000 */
[----:B------:R-:W-:-:S07]  /*0290*/  @P1 FMUL R9, R9, 0.25 ;  /* 0x3e80000009091820 */ /* 0x000fce0000400000 */
[----:B------:R-:W4:Y:S01]  /*02a0*/  MUFU.RCP R9, R9 ;  /* 0x0000000900097308 */ /* 0x000f220000001000 */
[----:B-1----:R-:W-:-:S04]  /*02b0*/  IMAD.WIDE R4, R0, 0x4, R4 ;  /* 0x0000000400047825 */ /* 0x002fc800078e0204 */
[----:B--2---:R-:W-:-:S04]  /*02c0*/  FMUL R7, R6, R7 ;  /* 0x0000000706077220 */ /* 0x004fc80000400000 */
[----:B---3--:R-:W-:Y:S01]  /*02d0*/  FMUL R2, R2, R7 ;  /* 0x0000000702027220 */ /* 0x008fe20000400000 */
[----:B----4-:R-:W-:-:S04]  /*02e0*/  FMUL R8, R9, R8 ;  /* 0x0000000809087220 */ /* 0x010fc80000400000 */
[----:B------:R-:W-:-:S05]  /*02f0*/  FMUL R3, R3, R8 ;  /* 0x0000000803037220 */ /* 0x000fca0000400000 */
[----:B------:R-:W-:Y:S01]  /*0300*/  STG.E.64 desc[UR4][R4.64], R2 ;  /* 0x0000000204007986 */ /* 0x000fe2000c101b04 */
[----:B------:R-:W-:Y:S05]  /*0310*/  EXIT ;  /* 0x000000000000794d */ /* 0x000fea0003800000 */
.L_x_0:
[----:B------:R-:W-:-:S00]  /*0320*/  BRA `(.L_x_0) ;  /* 0xfffffffc00fc7947 */ /* 0x000fc0000383ffff */
[----:B------:R-:W-:-:S00]  /*0330*/  NOP ;  /* 0x0000000000007918 */ /* 0x000fc00000000000 */
        /* <DEDUP_REMOVED lines=12> */
.L_x_1:


//--------------------- .nv.constant0.triton_poi_fused_mul_sigmoid_18 --------------------------
	.section	.nv.constant0.triton_poi_fused_mul_sigmoid_18,"a",@progbits
	.sectionflags	@""
	.align	4
.nv.constant0.triton_poi_fused_mul_sigmoid_18:
	.zero		548
